//
// Generated by NVIDIA NVVM Compiler
//
// Compiler Build ID: CL-36424714
// Cuda compilation tools, release 13.0, V13.0.88
// Based on NVVM 20.0.0
//

.version 9.0
.target sm_100
.address_size 64

	// .globl	_Z7kernel3PfS_

.visible .entry _Z7kernel3PfS_(
	.param .u64 .ptr .align 1 _Z7kernel3PfS__param_0,
	.param .u64 .ptr .align 1 _Z7kernel3PfS__param_1
)
{
	.reg .pred 	%p<11>;
	.reg .b32 	%r<55>;
	.reg .b32 	%f<13>;
	.reg .b64 	%rd<29>;
	.reg .b64 	%fd<23>;

	ld.param.u64 	%rd1, [_Z7kernel3PfS__param_0];
	ld.param.u64 	%rd2, [_Z7kernel3PfS__param_1];
	cvta.to.global.u64 	%rd3, %rd2;
	cvta.to.global.u64 	%rd4, %rd1;
	mov.u32 	%r1, %ctaid.x;
	shl.b32 	%r2, %r1, 5;
	mov.u32 	%r3, %tid.x;
	add.s32 	%r4, %r2, %r3;
	mov.u32 	%r5, %ctaid.y;
	shl.b32 	%r6, %r5, 5;
	mov.u32 	%r7, %tid.y;
	add.s32 	%r8, %r6, %r7;
	mul.lo.s32 	%r9, %r8, 7808;
	setp.gt.s32 	%p1, %r4, 4;
	min.u32 	%r10, %r4, 7812;
	add.s32 	%r11, %r10, -5;
	selp.b32 	%r12, %r11, 0, %p1;
	add.s32 	%r13, %r12, %r9;
	mul.wide.s32 	%rd5, %r13, 4;
	add.s64 	%rd6, %rd4, %rd5;
	ld.global.f32 	%f1, [%rd6];
	cvt.f64.f32 	%fd1, %f1;
	setp.gt.s32 	%p2, %r4, 3;
	min.u32 	%r14, %r4, 7811;
	add.s32 	%r15, %r14, -4;
	selp.b32 	%r16, %r15, 0, %p2;
	add.s32 	%r17, %r16, %r9;
	mul.wide.s32 	%rd7, %r17, 4;
	add.s64 	%rd8, %rd4, %rd7;
	ld.global.f32 	%f2, [%rd8];
	cvt.f64.f32 	%fd2, %f2;
	mul.f64 	%fd3, %fd2, 0d3FADF3E798D5FA48;
	fma.rn.f64 	%fd4, %fd1, 0d3FA22AD1C35F4365, %fd3;
	setp.gt.s32 	%p3, %r4, 2;
	min.u32 	%r18, %r4, 7810;
	add.s32 	%r19, %r18, -3;
	selp.b32 	%r20, %r19, 0, %p3;
	add.s32 	%r21, %r20, %r9;
	mul.wide.s32 	%rd9, %r21, 4;
	add.s64 	%rd10, %rd4, %rd9;
	ld.global.f32 	%f3, [%rd10];
	cvt.f64.f32 	%fd5, %f3;
	fma.rn.f64 	%fd6, %fd5, 0d3FB61862CD54B209, %fd4;
	setp.gt.s32 	%p4, %r4, 1;
	min.u32 	%r22, %r4, 7809;
	add.s32 	%r23, %r22, -2;
	selp.b32 	%r24, %r23, 0, %p4;
	add.s32 	%r25, %r24, %r9;
	mul.wide.s32 	%rd11, %r25, 4;
	add.s64 	%rd12, %rd4, %rd11;
	ld.global.f32 	%f4, [%rd12];
	cvt.f64.f32 	%fd7, %f4;
	fma.rn.f64 	%fd8, %fd7, 0d3FBD2B84FE81FB98, %fd6;
	setp.gt.s32 	%p5, %r4, 0;
	min.u32 	%r26, %r4, 7808;
	add.s32 	%r27, %r26, -1;
	selp.b32 	%r28, %r27, 0, %p5;
	add.s32 	%r29, %r28, %r9;
	mul.wide.s32 	%rd13, %r29, 4;
	add.s64 	%rd14, %rd4, %rd13;
	ld.global.f32 	%f5, [%rd14];
	cvt.f64.f32 	%fd9, %f5;
	fma.rn.f64 	%fd10, %fd9, 0d3FC13AEA772CB23B, %fd8;
	min.s32 	%r30, %r4, 7807;
	max.s32 	%r31, %r30, 0;
	add.s32 	%r32, %r31, %r9;
	mul.wide.u32 	%rd15, %r32, 4;
	add.s64 	%rd16, %rd4, %rd15;
	ld.global.f32 	%f6, [%rd16];
	cvt.f64.f32 	%fd11, %f6;
	fma.rn.f64 	%fd12, %fd11, 0d3FC236E6DC6D7EB4, %fd10;
	setp.gt.s32 	%p6, %r4, -2;
	min.s32 	%r33, %r4, 7806;
	add.s32 	%r34, %r33, 1;
	selp.b32 	%r35, %r34, 0, %p6;
	add.s32 	%r36, %r35, %r9;
	mul.wide.s32 	%rd17, %r36, 4;
	add.s64 	%rd18, %rd4, %rd17;
	ld.global.f32 	%f7, [%rd18];
	cvt.f64.f32 	%fd13, %f7;
	fma.rn.f64 	%fd14, %fd13, 0d3FC13AEA772CB23B, %fd12;
	setp.gt.s32 	%p7, %r4, -3;
	min.s32 	%r37, %r4, 7805;
	add.s32 	%r38, %r37, 2;
	selp.b32 	%r39, %r38, 0, %p7;
	add.s32 	%r40, %r39, %r9;
	mul.wide.s32 	%rd19, %r40, 4;
	add.s64 	%rd20, %rd4, %rd19;
	ld.global.f32 	%f8, [%rd20];
	cvt.f64.f32 	%fd15, %f8;
	fma.rn.f64 	%fd16, %fd15, 0d3FBD2B84FE81FB98, %fd14;
	setp.gt.s32 	%p8, %r4, -4;
	min.s32 	%r41, %r4, 7804;
	add.s32 	%r42, %r41, 3;
	selp.b32 	%r43, %r42, 0, %p8;
	add.s32 	%r44, %r43, %r9;
	mul.wide.s32 	%rd21, %r44, 4;
	add.s64 	%rd22, %rd4, %rd21;
	ld.global.f32 	%f9, [%rd22];
	cvt.f64.f32 	%fd17, %f9;
	fma.rn.f64 	%fd18, %fd17, 0d3FB61862CD54B209, %fd16;
	setp.gt.s32 	%p9, %r4, -5;
	min.s32 	%r45, %r4, 7803;
	add.s32 	%r46, %r45, 4;
	selp.b32 	%r47, %r46, 0, %p9;
	add.s32 	%r48, %r47, %r9;
	mul.wide.s32 	%rd23, %r48, 4;
	add.s64 	%rd24, %rd4, %rd23;
	ld.global.f32 	%f10, [%rd24];
	cvt.f64.f32 	%fd19, %f10;
	fma.rn.f64 	%fd20, %fd19, 0d3FADF3E798D5FA48, %fd18;
	setp.gt.s32 	%p10, %r4, -6;
	min.s32 	%r49, %r4, 7802;
	add.s32 	%r50, %r49, 5;
	selp.b32 	%r51, %r50, 0, %p10;
	add.s32 	%r52, %r51, %r9;
	mul.wide.s32 	%rd25, %r52, 4;
	add.s64 	%rd26, %rd4, %rd25;
	ld.global.f32 	%f11, [%rd26];
	cvt.f64.f32 	%fd21, %f11;
	fma.rn.f64 	%fd22, %fd21, 0d3FA22AD1C35F4365, %fd20;
	cvt.rn.f32.f64 	%f12, %fd22;
	shl.b32 	%r53, %r4, 12;
	add.s32 	%r54, %r53, %r8;
	mul.wide.s32 	%rd27, %r54, 4;
	add.s64 	%rd28, %rd3, %rd27;
	st.global.f32 	[%rd28], %f12;
	ret;

}
	// .globl	_Z7kernel4PfS_
.visible .entry _Z7kernel4PfS_(
	.param .u64 .ptr .align 1 _Z7kernel4PfS__param_0,
	.param .u64 .ptr .align 1 _Z7kernel4PfS__param_1
)
{
	.reg .pred 	%p<11>;
	.reg .b32 	%r<54>;
	.reg .b32 	%f<13>;
	.reg .b64 	%rd<29>;
	.reg .b64 	%fd<23>;

	ld.param.u64 	%rd1, [_Z7kernel4PfS__param_0];
	ld.param.u64 	%rd2, [_Z7kernel4PfS__param_1];
	cvta.to.global.u64 	%rd3, %rd2;
	cvta.to.global.u64 	%rd4, %rd1;
	mov.u32 	%r1, %ctaid.x;
	shl.b32 	%r2, %r1, 5;
	mov.u32 	%r3, %tid.x;
	add.s32 	%r4, %r2, %r3;
	mov.u32 	%r5, %ctaid.y;
	shl.b32 	%r6, %r5, 5;
	mov.u32 	%r7, %tid.y;
	add.s32 	%r8, %r6, %r7;
	shl.b32 	%r9, %r8, 12;
	setp.gt.s32 	%p1, %r4, 4;
	min.u32 	%r10, %r4, 4100;
	add.s32 	%r11, %r10, -5;
	selp.b32 	%r12, %r11, 0, %p1;
	add.s32 	%r13, %r12, %r9;
	mul.wide.s32 	%rd5, %r13, 4;
	add.s64 	%rd6, %rd4, %rd5;
	ld.global.f32 	%f1, [%rd6];
	cvt.f64.f32 	%fd1, %f1;
	setp.gt.s32 	%p2, %r4, 3;
	min.u32 	%r14, %r4, 4099;
	add.s32 	%r15, %r14, -4;
	selp.b32 	%r16, %r15, 0, %p2;
	add.s32 	%r17, %r16, %r9;
	mul.wide.s32 	%rd7, %r17, 4;
	add.s64 	%rd8, %rd4, %rd7;
	ld.global.f32 	%f2, [%rd8];
	cvt.f64.f32 	%fd2, %f2;
	mul.f64 	%fd3, %fd2, 0d3FADF3E798D5FA48;
	fma.rn.f64 	%fd4, %fd1, 0d3FA22AD1C35F4365, %fd3;
	setp.gt.s32 	%p3, %r4, 2;
	min.u32 	%r18, %r4, 4098;
	add.s32 	%r19, %r18, -3;
	selp.b32 	%r20, %r19, 0, %p3;
	add.s32 	%r21, %r20, %r9;
	mul.wide.s32 	%rd9, %r21, 4;
	add.s64 	%rd10, %rd4, %rd9;
	ld.global.f32 	%f3, [%rd10];
	cvt.f64.f32 	%fd5, %f3;
	fma.rn.f64 	%fd6, %fd5, 0d3FB61862CD54B209, %fd4;
	setp.gt.s32 	%p4, %r4, 1;
	min.u32 	%r22, %r4, 4097;
	add.s32 	%r23, %r22, -2;
	selp.b32 	%r24, %r23, 0, %p4;
	add.s32 	%r25, %r24, %r9;
	mul.wide.s32 	%rd11, %r25, 4;
	add.s64 	%rd12, %rd4, %rd11;
	ld.global.f32 	%f4, [%rd12];
	cvt.f64.f32 	%fd7, %f4;
	fma.rn.f64 	%fd8, %fd7, 0d3FBD2B84FE81FB98, %fd6;
	setp.gt.s32 	%p5, %r4, 0;
	min.u32 	%r26, %r4, 4096;
	add.s32 	%r27, %r26, -1;
	selp.b32 	%r28, %r27, 0, %p5;
	add.s32 	%r29, %r28, %r9;
	mul.wide.s32 	%rd13, %r29, 4;
	add.s64 	%rd14, %rd4, %rd13;
	ld.global.f32 	%f5, [%rd14];
	cvt.f64.f32 	%fd9, %f5;
	fma.rn.f64 	%fd10, %fd9, 0d3FC13AEA772CB23B, %fd8;
	min.s32 	%r30, %r4, 4095;
	max.s32 	%r31, %r30, 0;
	or.b32  	%r32, %r31, %r9;
	mul.wide.u32 	%rd15, %r32, 4;
	add.s64 	%rd16, %rd4, %rd15;
	ld.global.f32 	%f6, [%rd16];
	cvt.f64.f32 	%fd11, %f6;
	fma.rn.f64 	%fd12, %fd11, 0d3FC236E6DC6D7EB4, %fd10;
	setp.gt.s32 	%p6, %r4, -2;
	min.s32 	%r33, %r4, 4094;
	add.s32 	%r34, %r33, 1;
	selp.b32 	%r35, %r34, 0, %p6;
	add.s32 	%r36, %r35, %r9;
	mul.wide.s32 	%rd17, %r36, 4;
	add.s64 	%rd18, %rd4, %rd17;
	ld.global.f32 	%f7, [%rd18];
	cvt.f64.f32 	%fd13, %f7;
	fma.rn.f64 	%fd14, %fd13, 0d3FC13AEA772CB23B, %fd12;
	setp.gt.s32 	%p7, %r4, -3;
	min.s32 	%r37, %r4, 4093;
	add.s32 	%r38, %r37, 2;
	selp.b32 	%r39, %r38, 0, %p7;
	add.s32 	%r40, %r39, %r9;
	mul.wide.s32 	%rd19, %r40, 4;
	add.s64 	%rd20, %rd4, %rd19;
	ld.global.f32 	%f8, [%rd20];
	cvt.f64.f32 	%fd15, %f8;
	fma.rn.f64 	%fd16, %fd15, 0d3FBD2B84FE81FB98, %fd14;
	setp.gt.s32 	%p8, %r4, -4;
	min.s32 	%r41, %r4, 4092;
	add.s32 	%r42, %r41, 3;
	selp.b32 	%r43, %r42, 0, %p8;
	add.s32 	%r44, %r43, %r9;
	mul.wide.s32 	%rd21, %r44, 4;
	add.s64 	%rd22, %rd4, %rd21;
	ld.global.f32 	%f9, [%rd22];
	cvt.f64.f32 	%fd17, %f9;
	fma.rn.f64 	%fd18, %fd17, 0d3FB61862CD54B209, %fd16;
	setp.gt.s32 	%p9, %r4, -5;
	min.s32 	%r45, %r4, 4091;
	add.s32 	%r46, %r45, 4;
	selp.b32 	%r47, %r46, 0, %p9;
	add.s32 	%r48, %r47, %r9;
	mul.wide.s32 	%rd23, %r48, 4;
	add.s64 	%rd24, %rd4, %rd23;
	ld.global.f32 	%f10, [%rd24];
	cvt.f64.f32 	%fd19, %f10;
	fma.rn.f64 	%fd20, %fd19, 0d3FADF3E798D5FA48, %fd18;
	setp.gt.s32 	%p10, %r4, -6;
	min.s32 	%r49, %r4, 4090;
	add.s32 	%r50, %r49, 5;
	selp.b32 	%r51, %r50, 0, %p10;
	add.s32 	%r52, %r51, %r9;
	mul.wide.s32 	%rd25, %r52, 4;
	add.s64 	%rd26, %rd4, %rd25;
	ld.global.f32 	%f11, [%rd26];
	cvt.f64.f32 	%fd21, %f11;
	fma.rn.f64 	%fd22, %fd21, 0d3FA22AD1C35F4365, %fd20;
	cvt.rn.f32.f64 	%f12, %fd22;
	mad.lo.s32 	%r53, %r4, 7808, %r8;
	mul.wide.s32 	%rd27, %r53, 4;
	add.s64 	%rd28, %rd3, %rd27;
	st.global.f32 	[%rd28], %f12;
	ret;

}


// ===== COMPILED SASS (sm_100) =====

	.target	sm_100

	.elftype	@"ET_EXEC"


//--------------------- .note.nv.tkinfo           --------------------------
	.section	.note.nv.tkinfo,"",@"SHT_NOTE"
	.sectionflags	@"SHF_NOTE_NV_TKINFO"
	.tkinfo
        /*0018*/ 	.word	0x00000002
        /*0030*/ 	.string	""
        /*0030*/ 	.string	"ptxas"
        /*0030*/ 	.string	"Cuda compilation tools, release 13.0, V13.0.88"
        /*0030*/ 	.string	"Build cuda_13.0.r13.0/compiler.36424714_0"
        /*0030*/ 	.string	"-arch sm_100 -m 64 "



//--------------------- .note.nv.cuinfo           --------------------------
	.section	.note.nv.cuinfo,"",@"SHT_NOTE"
	.sectionflags	@"SHF_NOTE_NV_CUINFO"
        /*0018*/ 	.short	0x0002
        /*001a*/ 	.short	0x0064
        /*001c*/ 	.short	0x0082
	.zero		2


//--------------------- .nv.info                  --------------------------
	.section	.nv.info,"",@"SHT_CUDA_INFO"
	.align	4


	//----- nvinfo : EIATTR_REGCOUNT
	.align		4
        /*0000*/ 	.byte	0x04, 0x2f
        /*0002*/ 	.short	(.L_1 - .L_0)
	.align		4
.L_0:
        /*0004*/ 	.word	index@(_Z7kernel3PfS_)
        /*0008*/ 	.word	0x0000001c


	//----- nvinfo : EIATTR_FRAME_SIZE
	.align		4
.L_1:
        /*000c*/ 	.byte	0x04, 0x11
        /*000e*/ 	.short	(.L_3 - .L_2)
	.align		4
.L_2:
        /*0010*/ 	.word	index@(_Z7kernel3PfS_)
        /*0014*/ 	.word	0x00000000


	//----- nvinfo : EIATTR_REGCOUNT
	.align		4
.L_3:
        /*0018*/ 	.byte	0x04, 0x2f
        /*001a*/ 	.short	(.L_5 - .L_4)
	.align		4
.L_4:
        /*001c*/ 	.word	index@(_Z7kernel4PfS_)
        /*0020*/ 	.word	0x0000001c


	//----- nvinfo : EIATTR_FRAME_SIZE
	.align		4
.L_5:
        /*0024*/ 	.byte	0x04, 0x11
        /*0026*/ 	.short	(.L_7 - .L_6)
	.align		4
.L_6:
        /*0028*/ 	.word	index@(_Z7kernel4PfS_)
        /*002c*/ 	.word	0x00000000


	//----- nvinfo : EIATTR_MIN_STACK_SIZE
	.align		4
.L_7:
        /*0030*/ 	.byte	0x04, 0x12
        /*0032*/ 	.short	(.L_9 - .L_8)
	.align		4
.L_8:
        /*0034*/ 	.word	index@(_Z7kernel4PfS_)
        /*0038*/ 	.word	0x00000000


	//----- nvinfo : EIATTR_MIN_STACK_SIZE
	.align		4
.L_9:
        /*003c*/ 	.byte	0x04, 0x12
        /*003e*/ 	.short	(.L_11 - .L_10)
	.align		4
.L_10:
        /*0040*/ 	.word	index@(_Z7kernel3PfS_)
        /*0044*/ 	.word	0x00000000
.L_11:


//--------------------- .nv.compat                --------------------------
	.section	.nv.compat,"",@"SHT_CUDA_COMPAT_INFO"
	.align	4
        /*0000*/ 	.byte	0x02, 0x09, 0x00, 0x00, 0x02, 0x02, 0x01, 0x00, 0x02, 0x05, 0x05, 0x00, 0x03, 0x07, 0x01, 0x01
        /*0010*/ 	.byte	0x02, 0x03, 0x00, 0x00, 0x02, 0x06, 0x01, 0x00, 0x04, 0x0b, 0x08, 0x00, 0x01, 0x00, 0x00, 0x00
        /*0020*/ 	.byte	0x00, 0x00, 0x00, 0x00


//--------------------- .nv.info._Z7kernel4PfS_   --------------------------
	.section	.nv.info._Z7kernel4PfS_,"",@"SHT_CUDA_INFO"
	.sectionflags	@""
	.align	4


	//----- nvinfo : EIATTR_CUDA_API_VERSION
	.align		4
        /*0000*/ 	.byte	0x04, 0x37
        /*0002*/ 	.short	(.L_13 - .L_12)
.L_12:
        /*0004*/ 	.word	0x00000082


	//----- nvinfo : EIATTR_KPARAM_INFO
	.align		4
.L_13:
        /*0008*/ 	.byte	0x04, 0x17
        /*000a*/ 	.short	(.L_15 - .L_14)
.L_14:
        /*000c*/ 	.word	0x00000000
        /*0010*/ 	.short	0x0001
        /*0012*/ 	.short	0x0008
        /*0014*/ 	.byte	0x00, 0xf5, 0x21, 0x00


	//----- nvinfo : EIATTR_KPARAM_INFO
	.align		4
.L_15:
        /*0018*/ 	.byte	0x04, 0x17
        /*001a*/ 	.short	(.L_17 - .L_16)
.L_16:
        /*001c*/ 	.word	0x00000000
        /*0020*/ 	.short	0x0000
        /*0022*/ 	.short	0x0000
        /*0024*/ 	.byte	0x00, 0xf5, 0x21, 0x00


	//----- nvinfo : EIATTR_SPARSE_MMA_MASK
	.align		4
.L_17:
        /*0028*/ 	.byte	0x03, 0x50
        /*002a*/ 	.short	0x0000


	//----- nvinfo : EIATTR_MAXREG_COUNT
	.align		4
        /*002c*/ 	.byte	0x03, 0x1b
        /*002e*/ 	.short	0x00ff


	//----- nvinfo : EIATTR_MERCURY_ISA_VERSION
	.align		4
        /*0030*/ 	.byte	0x03, 0x5f
        /*0032*/ 	.short	0x0101


	//----- nvinfo : EIATTR_VRC_CTA_INIT_COUNT
	.align		4
        /*0034*/ 	.byte	0x02, 0x4a
	.zero		1
	.zero		1


	//----- nvinfo : EIATTR_EXIT_INSTR_OFFSETS
	.align		4
        /*0038*/ 	.byte	0x04, 0x1c
        /*003a*/ 	.short	(.L_19 - .L_18)


	//   ....[0]....
.L_18:
        /*003c*/ 	.word	0x000007b0


	//----- nvinfo : EIATTR_CBANK_PARAM_SIZE
	.align		4
.L_19:
        /*0040*/ 	.byte	0x03, 0x19
        /*0042*/ 	.short	0x0010


	//----- nvinfo : EIATTR_PARAM_CBANK
	.align		4
        /*0044*/ 	.byte	0x04, 0x0a
        /*0046*/ 	.short	(.L_21 - .L_20)
	.align		4
.L_20:
        /*0048*/ 	.word	index@(.nv.constant0._Z7kernel4PfS_)
        /*004c*/ 	.short	0x0380
        /*004e*/ 	.short	0x0010


	//----- nvinfo : EIATTR_SW_WAR
	.align		4
.L_21:
        /*0050*/ 	.byte	0x04, 0x36
        /*0052*/ 	.short	(.L_23 - .L_22)
.L_22:
        /*0054*/ 	.word	0x00000008
.L_23:


//--------------------- .nv.info._Z7kernel3PfS_   --------------------------
	.section	.nv.info._Z7kernel3PfS_,"",@"SHT_CUDA_INFO"
	.sectionflags	@""
	.align	4


	//----- nvinfo : EIATTR_CUDA_API_VERSION
	.align		4
        /*0000*/ 	.byte	0x04, 0x37
        /*0002*/ 	.short	(.L_25 - .L_24)
.L_24:
        /*0004*/ 	.word	0x00000082


	//----- nvinfo : EIATTR_KPARAM_INFO
	.align		4
.L_25:
        /*0008*/ 	.byte	0x04, 0x17
        /*000a*/ 	.short	(.L_27 - .L_26)
.L_26:
        /*000c*/ 	.word	0x00000000
        /*0010*/ 	.short	0x0001
        /*0012*/ 	.short	0x0008
        /*0014*/ 	.byte	0x00, 0xf5, 0x21, 0x00


	//----- nvinfo : EIATTR_KPARAM_INFO
	.align		4
.L_27:
        /*0018*/ 	.byte	0x04, 0x17
        /*001a*/ 	.short	(.L_29 - .L_28)
.L_28:
        /*001c*/ 	.word	0x00000000
        /*0020*/ 	.short	0x0000
        /*0022*/ 	.short	0x0000
        /*0024*/ 	.byte	0x00, 0xf5, 0x21, 0x00


	//----- nvinfo : EIATTR_SPARSE_MMA_MASK
	.align		4
.L_29:
        /*0028*/ 	.byte	0x03, 0x50
        /*002a*/ 	.short	0x0000


	//----- nvinfo : EIATTR_MAXREG_COUNT
	.align		4
        /*002c*/ 	.byte	0x03, 0x1b
        /*002e*/ 	.short	0x00ff


	//----- nvinfo : EIATTR_MERCURY_ISA_VERSION
	.align		4
        /*0030*/ 	.byte	0x03, 0x5f
        /*0032*/ 	.short	0x0101


	//----- nvinfo : EIATTR_VRC_CTA_INIT_COUNT
	.align		4
        /*0034*/ 	.byte	0x02, 0x4a
	.zero		1
	.zero		1


	//----- nvinfo : EIATTR_EXIT_INSTR_OFFSETS
	.align		4
        /*0038*/ 	.byte	0x04, 0x1c
        /*003a*/ 	.short	(.L_31 - .L_30)


	//   ....[0]....
.L_30:
        /*003c*/ 	.word	0x000007a0


	//----- nvinfo : EIATTR_CBANK_PARAM_SIZE
	.align		4
.L_31:
        /*0040*/ 	.byte	0x03, 0x19
        /*0042*/ 	.short	0x0010


	//----- nvinfo : EIATTR_PARAM_CBANK
	.align		4
        /*0044*/ 	.byte	0x04, 0x0a
        /*0046*/ 	.short	(.L_33 - .L_32)
	.align		4
.L_32:
        /*0048*/ 	.word	index@(.nv.constant0._Z7kernel3PfS_)
        /*004c*/ 	.short	0x0380
        /*004e*/ 	.short	0x0010


	//----- nvinfo : EIATTR_SW_WAR
	.align		4
.L_33:
        /*0050*/ 	.byte	0x04, 0x36
        /*0052*/ 	.short	(.L_35 - .L_34)
.L_34:
        /*0054*/ 	.word	0x00000008
.L_35:


//--------------------- .nv.callgraph             --------------------------
	.section	.nv.callgraph,"",@"SHT_CUDA_CALLGRAPH"
	.align	4
	.sectionentsize	8
	.align		4
        /*0000*/ 	.word	0x00000000
	.align		4
        /*0004*/ 	.word	0xffffffff
	.align		4
        /*0008*/ 	.word	0x00000000
	.align		4
        /*000c*/ 	.word	0xfffffffe
	.align		4
        /*0010*/ 	.word	0x00000000
	.align		4
        /*0014*/ 	.word	0xfffffffd
	.align		4
        /*0018*/ 	.word	0x00000000
	.align		4
        /*001c*/ 	.word	0xfffffffc


//--------------------- .text._Z7kernel4PfS_      --------------------------
	.section	.text._Z7kernel4PfS_,"ax",@progbits
	.align	128
        .global         _Z7kernel4PfS_
        .type           _Z7kernel4PfS_,@function
        .size           _Z7kernel4PfS_,(.L_x_2 - _Z7kernel4PfS_)
        .other          _Z7kernel4PfS_,@"STO_CUDA_ENTRY STV_DEFAULT"
_Z7kernel4PfS_:
.text._Z7kernel4PfS_:
[----:B------:R-:W-:Y:S01]  /*0000*/  LDC R1, c[0x0][0x37c] ;  /* 0x0000df00ff017b82 */ /* 0x000fe20000000800 */
[----:B------:R-:W0:Y:S07]  /*0010*/  S2R R5, SR_CTAID.X ;  /* 0x0000000000057919 */ /* 0x000e2e0000002500 */
[----:B------:R-:W1:Y:S01]  /*0020*/  LDC.64 R2, c[0x0][0x380] ;  /* 0x0000e000ff027b82 */ /* 0x000e620000000a00 */
[----:B------:R-:W2:Y:S01]  /*0030*/  LDCU.64 UR4, c[0x0][0x358] ;  /* 0x00006b00ff0477ac */ /* 0x000ea20008000a00 */
[----:B------:R-:W0:Y:S01]  /*0040*/  S2R R0, SR_TID.X ;  /* 0x0000000000007919 */ /* 0x000e220000002100 */
[----:B------:R-:W3:Y:S01]  /*0050*/  S2R R6, SR_CTAID.Y ;  /* 0x0000000000067919 */ /* 0x000ee20000002600 */
[----:B------:R-:W3:Y:S01]  /*0060*/  S2R R7, SR_TID.Y ;  /* 0x0000000000077919 */ /* 0x000ee20000002200 */
[----:B0-----:R-:W-:-:S05]  /*0070*/  IMAD R5, R5, 0x20, R0 ;  /* 0x0000002005057824 */ /* 0x001fca00078e0200 */
[C---:B------:R-:W-:Y:S02]  /*0080*/  VIMNMX.U32 R4, PT, PT, R5.reuse, 0x1003, PT ;  /* 0x0000100305047848 */ /* 0x040fe40003fe0000 */
[C---:B------:R-:W-:Y:S01]  /*0090*/  ISETP.GT.AND P0, PT, R5.reuse, 0x3, PT ;  /* 0x000000030500780c */ /* 0x040fe20003f04270 */
[----:B---3--:R-:W-:Y:S01]  /*00a0*/  IMAD R0, R6, 0x20, R7 ;  /* 0x0000002006007824 */ /* 0x008fe200078e0207 */
[C---:B------:R-:W-:Y:S01]  /*00b0*/  VIMNMX.U32 R8, PT, PT, R5.reuse, 0x1002, PT ;  /* 0x0000100205087848 */ /* 0x040fe20003fe0000 */
[----:B------:R-:W-:Y:S01]  /*00c0*/  VIADD R6, R4, 0xfffffffc ;  /* 0xfffffffc04067836 */ /* 0x000fe20000000000 */
[C---:B------:R-:W-:Y:S01]  /*00d0*/  VIMNMX.U32 R4, PT, PT, R5.reuse, 0x1004, PT ;  /* 0x0000100405047848 */ /* 0x040fe20003fe0000 */
[----:B------:R-:W-:Y:S02]  /*00e0*/  IMAD.SHL.U32 R13, R0, 0x1000, RZ ;  /* 0x00001000000d7824 */ /* 0x000fe400078e00ff */
[----:B------:R-:W-:Y:S01]  /*00f0*/  VIADD R8, R8, 0xfffffffd ;  /* 0xfffffffd08087836 */ /* 0x000fe20000000000 */
[----:B------:R-:W-:Y:S01]  /*0100*/  SEL R6, R6, RZ, P0 ;  /* 0x000000ff06067207 */ /* 0x000fe20000000000 */
[----:B------:R-:W-:Y:S01]  /*0110*/  VIADD R4, R4, 0xfffffffb ;  /* 0xfffffffb04047836 */ /* 0x000fe20000000000 */
[----:B------:R-:W-:-:S03]  /*0120*/  ISETP.GT.AND P0, PT, R5, 0x4, PT ;  /* 0x000000040500780c */ /* 0x000fc60003f04270 */
[----:B------:R-:W-:Y:S01]  /*0130*/  IMAD.IADD R7, R13, 0x1, R6 ;  /* 0x000000010d077824 */ /* 0x000fe200078e0206 */
[----:B------:R-:W-:Y:S02]  /*0140*/  SEL R4, R4, RZ, P0 ;  /* 0x000000ff04047207 */ /* 0x000fe40000000000 */
[----:B------:R-:W-:Y:S01]  /*0150*/  ISETP.GT.AND P0, PT, R5, 0x2, PT ;  /* 0x000000020500780c */ /* 0x000fe20003f04270 */
[--C-:B-1----:R-:W-:Y:S01]  /*0160*/  IMAD.WIDE R6, R7, 0x4, R2.reuse ;  /* 0x0000000407067825 */ /* 0x102fe200078e0202 */
[----:B------:R-:W-:Y:S02]  /*0170*/  IADD3 R15, PT, PT, R13, R4, RZ ;  /* 0x000000040d0f7210 */ /* 0x000fe40007ffe0ff */
[----:B------:R-:W-:Y:S02]  /*0180*/  VIMNMX.U32 R4, PT, PT, R5, 0x1001, PT ;  /* 0x0000100105047848 */ /* 0x000fe40003fe0000 */
[----:B--2---:R0:W2:Y:S01]  /*0190*/  LDG.E R12, desc[UR4][R6.64] ;  /* 0x00000004060c7981 */ /* 0x0040a2000c1e1900 */
[----:B------:R-:W-:Y:S01]  /*01a0*/  SEL R8, R8, RZ, P0 ;  /* 0x000000ff08087207 */ /* 0x000fe20000000000 */
[----:B------:R-:W-:Y:S01]  /*01b0*/  IMAD.WIDE R14, R15, 0x4, R2 ;  /* 0x000000040f0e7825 */ /* 0x000fe200078e0202 */
[----:B------:R-:W-:-:S03]  /*01c0*/  ISETP.GT.AND P0, PT, R5, 0x1, PT ;  /* 0x000000010500780c */ /* 0x000fc60003f04270 */
[----:B------:R-:W-:Y:S02]  /*01d0*/  VIADD R4, R4, 0xfffffffe ;  /* 0xfffffffe04047836 */ /* 0x000fe40000000000 */
[----:B------:R-:W-:Y:S01]  /*01e0*/  IMAD.IADD R9, R13, 0x1, R8 ;  /* 0x000000010d097824 */ /* 0x000fe200078e0208 */
[----:B------:R1:W3:Y:S01]  /*01f0*/  LDG.E R14, desc[UR4][R14.64] ;  /* 0x000000040e0e7981 */ /* 0x0002e2000c1e1900 */
[----:B------:R-:W-:Y:S02]  /*0200*/  VIMNMX.U32 R10, PT, PT, R5, 0x1000, PT ;  /* 0x00001000050a7848 */ /* 0x000fe40003fe0000 */
[----:B------:R-:W-:Y:S01]  /*0210*/  SEL R4, R4, RZ, P0 ;  /* 0x000000ff04047207 */ /* 0x000fe20000000000 */
[----:B------:R-:W-:Y:S01]  /*0220*/  IMAD.WIDE R8, R9, 0x4, R2 ;  /* 0x0000000409087825 */ /* 0x000fe200078e0202 */
[----:B------:R-:W-:-:S03]  /*0230*/  ISETP.GT.AND P0, PT, R5, RZ, PT ;  /* 0x000000ff0500720c */ /* 0x000fc60003f04270 */
[----:B------:R-:W-:Y:S02]  /*0240*/  VIADD R10, R10, 0xffffffff ;  /* 0xffffffff0a0a7836 */ /* 0x000fe40000000000 */
[----:B------:R-:W-:Y:S01]  /*0250*/  IMAD.IADD R11, R13, 0x1, R4 ;  /* 0x000000010d0b7824 */ /* 0x000fe200078e0204 */
[----:B------:R4:W5:Y:S02]  /*0260*/  LDG.E R9, desc[UR4][R8.64] ;  /* 0x0000000408097981 */ /* 0x000964000c1e1900 */
[----:B------:R-:W-:Y:S01]  /*0270*/  SEL R4, R10, RZ, P0 ;  /* 0x000000ff0a047207 */ /* 0x000fe20000000000 */
[----:B------:R-:W-:Y:S01]  /*0280*/  IMAD.WIDE R10, R11, 0x4, R2 ;  /* 0x000000040b0a7825 */ /* 0x000fe200078e0202 */
[----:B0-----:R-:W-:-:S03]  /*0290*/  VIMNMX R6, PT, PT, R5, 0xffe, PT ;  /* 0x00000ffe05067848 */ /* 0x001fc60003fe0100 */
[----:B------:R-:W-:Y:S01]  /*02a0*/  IMAD.IADD R19, R13, 0x1, R4 ;  /* 0x000000010d137824 */ /* 0x000fe200078e0204 */
[----:B------:R0:W5:Y:S01]  /*02b0*/  LDG.E R7, desc[UR4][R10.64] ;  /* 0x000000040a077981 */ /* 0x000162000c1e1900 */
[----:B------:R-:W-:Y:S02]  /*02c0*/  VIMNMX.RELU R4, PT, PT, R5, 0xfff, PT ;  /* 0x00000fff05047848 */ /* 0x000fe40003fe1100 */
[----:B------:R-:W-:Y:S01]  /*02d0*/  IMAD.WIDE R18, R19, 0x4, R2 ;  /* 0x0000000413127825 */ /* 0x000fe200078e0202 */
[C---:B------:R-:W-:Y:S02]  /*02e0*/  ISETP.GT.AND P0, PT, R5.reuse, -0x2, PT ;  /* 0xfffffffe0500780c */ /* 0x040fe40003f04270 */
[----:B-1----:R-:W-:Y:S02]  /*02f0*/  IADD3 R15, PT, PT, R6, 0x1, RZ ;  /* 0x00000001060f7810 */ /* 0x002fe40007ffe0ff */
[----:B------:R-:W-:Y:S01]  /*0300*/  LOP3.LUT R21, R4, R13, RZ, 0xfc, !PT ;  /* 0x0000000d04157212 */ /* 0x000fe200078efcff */
[----:B------:R1:W5:Y:S01]  /*0310*/  LDG.E R6, desc[UR4][R18.64] ;  /* 0x0000000412067981 */ /* 0x000362000c1e1900 */
[----:B----4-:R-:W-:-:S02]  /*0320*/  VIMNMX R8, PT, PT, R5, 0xffd, PT ;  /* 0x00000ffd05087848 */ /* 0x010fc40003fe0100 */
[----:B------:R-:W-:Y:S01]  /*0330*/  SEL R4, R15, RZ, P0 ;  /* 0x000000ff0f047207 */ /* 0x000fe20000000000 */
[----:B------:R-:W-:Y:S01]  /*0340*/  IMAD.WIDE.U32 R20, R21, 0x4, R2 ;  /* 0x0000000415147825 */ /* 0x000fe200078e0002 */
[----:B------:R-:W-:-:S03]  /*0350*/  ISETP.GT.AND P0, PT, R5, -0x3, PT ;  /* 0xfffffffd0500780c */ /* 0x000fc60003f04270 */
[----:B------:R-:W-:Y:S01]  /*0360*/  VIADD R8, R8, 0x2 ;  /* 0x0000000208087836 */ /* 0x000fe20000000000 */
[----:B0-----:R-:W-:Y:S01]  /*0370*/  VIMNMX R10, PT, PT, R5, 0xffc, PT ;  /* 0x00000ffc050a7848 */ /* 0x001fe20003fe0100 */
[----:B------:R-:W-:Y:S02]  /*0380*/  IMAD.IADD R17, R13, 0x1, R4 ;  /* 0x000000010d117824 */ /* 0x000fe400078e0204 */
[----:B------:R0:W4:Y:S01]  /*0390*/  LDG.E R4, desc[UR4][R20.64] ;  /* 0x0000000414047981 */ /* 0x000122000c1e1900 */
[----:B------:R-:W-:Y:S01]  /*03a0*/  SEL R8, R8, RZ, P0 ;  /* 0x000000ff08087207 */ /* 0x000fe20000000000 */
[----:B------:R-:W-:Y:S01]  /*03b0*/  IMAD.WIDE R16, R17, 0x4, R2 ;  /* 0x0000000411107825 */ /* 0x000fe200078e0202 */
[----:B------:R-:W-:-:S03]  /*03c0*/  ISETP.GT.AND P0, PT, R5, -0x4, PT ;  /* 0xfffffffc0500780c */ /* 0x000fc60003f04270 */
[----:B------:R-:W-:Y:S01]  /*03d0*/  VIADD R10, R10, 0x3 ;  /* 0x000000030a0a7836 */ /* 0x000fe20000000000 */
[----:B------:R-:W-:Y:S01]  /*03e0*/  VIMNMX R11, PT, PT, R5, 0xffb, PT ;  /* 0x00000ffb050b7848 */ /* 0x000fe20003fe0100 */
[----:B-1----:R-:W-:Y:S02]  /*03f0*/  IMAD.IADD R19, R13, 0x1, R8 ;  /* 0x000000010d137824 */ /* 0x002fe400078e0208 */
[----:B------:R1:W4:Y:S01]  /*0400*/  LDG.E R8, desc[UR4][R16.64] ;  /* 0x0000000410087981 */ /* 0x000322000c1e1900 */
[----:B------:R-:W-:Y:S01]  /*0410*/  SEL R10, R10, RZ, P0 ;  /* 0x000000ff0a0a7207 */ /* 0x000fe20000000000 */
[----:B------:R-:W-:Y:S01]  /*0420*/  IMAD.WIDE R18, R19, 0x4, R2 ;  /* 0x0000000413127825 */ /* 0x000fe200078e0202 */
[----:B------:R-:W-:Y:S02]  /*0430*/  ISETP.GT.AND P0, PT, R5, -0x5, PT ;  /* 0xfffffffb0500780c */ /* 0x000fe40003f04270 */
[----:B0-----:R-:W-:Y:S01]  /*0440*/  IADD3 R21, PT, PT, R13, R10, RZ ;  /* 0x0000000a0d157210 */ /* 0x001fe20007ffe0ff */
[----:B------:R-:W-:Y:S01]  /*0450*/  VIADD R11, R11, 0x4 ;  /* 0x000000040b0b7836 */ /* 0x000fe20000000000 */
[----:B------:R0:W4:Y:S01]  /*0460*/  LDG.E R10, desc[UR4][R18.64] ;  /* 0x00000004120a7981 */ /* 0x000122000c1e1900 */
[----:B------:R-:W-:-:S02]  /*0470*/  VIMNMX R15, PT, PT, R5, 0xffa, PT ;  /* 0x00000ffa050f7848 */ /* 0x000fc40003fe0100 */
[----:B------:R-:W-:Y:S01]  /*0480*/  IMAD.WIDE R20, R21, 0x4, R2 ;  /* 0x0000000415147825 */ /* 0x000fe200078e0202 */
[----:B------:R-:W-:Y:S02]  /*0490*/  SEL R22, R11, RZ, P0 ;  /* 0x000000ff0b167207 */ /* 0x000fe40000000000 */
[----:B------:R-:W-:Y:S01]  /*04a0*/  ISETP.GT.AND P0, PT, R5, -0x6, PT ;  /* 0xfffffffa0500780c */ /* 0x000fe20003f04270 */
[----:B------:R-:W-:Y:S01]  /*04b0*/  VIADD R15, R15, 0x5 ;  /* 0x000000050f0f7836 */ /* 0x000fe20000000000 */
[----:B------:R-:W4:Y:S01]  /*04c0*/  LDG.E R11, desc[UR4][R20.64] ;  /* 0x00000004140b7981 */ /* 0x000f22000c1e1900 */
[----:B------:R-:W-:-:S03]  /*04d0*/  IMAD.IADD R23, R13, 0x1, R22 ;  /* 0x000000010d177824 */ /* 0x000fc600078e0216 */
[----:B-1----:R-:W-:Y:S01]  /*04e0*/  SEL R16, R15, RZ, P0 ;  /* 0x000000ff0f107207 */ /* 0x002fe20000000000 */
[----:B------:R-:W-:-:S04]  /*04f0*/  IMAD.WIDE R22, R23, 0x4, R2 ;  /* 0x0000000417167825 */ /* 0x000fc800078e0202 */
[----:B------:R-:W-:Y:S02]  /*0500*/  IMAD.IADD R25, R13, 0x1, R16 ;  /* 0x000000010d197824 */ /* 0x000fe400078e0210 */
[----:B------:R-:W4:Y:S02]  /*0510*/  LDG.E R13, desc[UR4][R22.64] ;  /* 0x00000004160d7981 */ /* 0x000f24000c1e1900 */
[----:B------:R-:W-:-:S05]  /*0520*/  IMAD.WIDE R24, R25, 0x4, R2 ;  /* 0x0000000419187825 */ /* 0x000fca00078e0202 */
[----:B------:R-:W4:Y:S01]  /*0530*/  LDG.E R15, desc[UR4][R24.64] ;  /* 0x00000004180f7981 */ /* 0x000f22000c1e1900 */
[----:B------:R-:W-:Y:S01]  /*0540*/  UMOV UR6, 0x98d5fa48 ;  /* 0x98d5fa4800067882 */ /* 0x000fe20000000000 */
        /* <DEDUP_REMOVED lines=11> */
[----:B------:R-:W-:Y:S01]  /*0600*/  IMAD R5, R5, 0x1e80, R0 ;  /* 0x00001e8005057824 */ /* 0x000fe200078e0200 */
[----:B--2---:R-:W0:Y:S08]  /*0610*/  F2F.F64.F32 R16, R12 ;  /* 0x0000000c00107310 */ /* 0x004e300000201800 */
[----:B---3--:R-:W1:Y:S01]  /*0620*/  F2F.F64.F32 R2, R14 ;  /* 0x0000000e00027310 */ /* 0x008e620000201800 */
[----:B0-----:R-:W-:-:S07]  /*0630*/  DMUL R18, R16, UR6 ;  /* 0x0000000610127c28 */ /* 0x001fce0008000000 */
[----:B-----5:R-:W0:Y:S01]  /*0640*/  F2F.F64.F32 R16, R9 ;  /* 0x0000000900107310 */ /* 0x020e220000201800 */
[----:B-1----:R-:W-:-:S07]  /*0650*/  DFMA R2, R2, UR8, R18 ;  /* 0x0000000802027c2b */ /* 0x002fce0008000012 */
[----:B------:R-:W1:Y:S01]  /*0660*/  F2F.F64.F32 R18, R7 ;  /* 0x0000000700127310 */ /* 0x000e620000201800 */
[----:B0-----:R-:W-:-:S07]  /*0670*/  DFMA R2, R16, UR10, R2 ;  /* 0x0000000a10027c2b */ /* 0x001fce0008000002 */
[----:B------:R-:W0:Y:S01]  /*0680*/  F2F.F64.F32 R16, R6 ;  /* 0x0000000600107310 */ /* 0x000e220000201800 */
[----:B-1----:R-:W-:-:S07]  /*0690*/  DFMA R2, R18, UR12, R2 ;  /* 0x0000000c12027c2b */ /* 0x002fce0008000002 */
[----:B----4-:R-:W1:Y:S01]  /*06a0*/  F2F.F64.F32 R18, R4 ;  /* 0x0000000400127310 */ /* 0x010e620000201800 */
[----:B0-----:R-:W-:-:S07]  /*06b0*/  DFMA R2, R16, UR14, R2 ;  /* 0x0000000e10027c2b */ /* 0x001fce0008000002 */
[----:B------:R-:W0:Y:S01]  /*06c0*/  F2F.F64.F32 R8, R8 ;  /* 0x0000000800087310 */ /* 0x000e220000201800 */
[----:B-1----:R-:W-:-:S07]  /*06d0*/  DFMA R2, R18, UR16, R2 ;  /* 0x0000001012027c2b */ /* 0x002fce0008000002 */
[----:B------:R-:W1:Y:S01]  /*06e0*/  F2F.F64.F32 R16, R10 ;  /* 0x0000000a00107310 */ /* 0x000e620000201800 */
[----:B0-----:R-:W-:-:S07]  /*06f0*/  DFMA R2, R8, UR14, R2 ;  /* 0x0000000e08027c2b */ /* 0x001fce0008000002 */
[----:B------:R-:W0:Y:S01]  /*0700*/  F2F.F64.F32 R6, R11 ;  /* 0x0000000b00067310 */ /* 0x000e220000201800 */
[----:B-1----:R-:W-:Y:S01]  /*0710*/  DFMA R2, R16, UR12, R2 ;  /* 0x0000000c10027c2b */ /* 0x002fe20008000002 */
[----:B------:R-:W1:Y:S06]  /*0720*/  LDC.64 R16, c[0x0][0x388] ;  /* 0x0000e200ff107b82 */ /* 0x000e6c0000000a00 */
[----:B------:R-:W2:Y:S01]  /*0730*/  F2F.F64.F32 R12, R13 ;  /* 0x0000000d000c7310 */ /* 0x000ea20000201800 */
[----:B0-----:R-:W-:-:S07]  /*0740*/  DFMA R2, R6, UR10, R2 ;  /* 0x0000000a06027c2b */ /* 0x001fce0008000002 */
[----:B------:R-:W0:Y:S01]  /*0750*/  F2F.F64.F32 R6, R15 ;  /* 0x0000000f00067310 */ /* 0x000e220000201800 */
[----:B--2---:R-:W-:-:S08]  /*0760*/  DFMA R2, R12, UR6, R2 ;  /* 0x000000060c027c2b */ /* 0x004fd00008000002 */
[----:B0-----:R-:W-:-:S10]  /*0770*/  DFMA R2, R6, UR8, R2 ;  /* 0x0000000806027c2b */ /* 0x001fd40008000002 */
[----:B------:R-:W0:Y:S01]  /*0780*/  F2F.F32.F64 R3, R2 ;  /* 0x0000000200037310 */ /* 0x000e220000301000 */
[----:B-1----:R-:W-:-:S05]  /*0790*/  IMAD.WIDE R4, R5, 0x4, R16 ;  /* 0x0000000405047825 */ /* 0x002fca00078e0210 */
[----:B0-----:R-:W-:Y:S01]  /*07a0*/  STG.E desc[UR4][R4.64], R3 ;  /* 0x0000000304007986 */ /* 0x001fe2000c101904 */
[----:B------:R-:W-:Y:S05]  /*07b0*/  EXIT ;  /* 0x000000000000794d */ /* 0x000fea0003800000 */
.L_x_0:
[----:B------:R-:W-:-:S00]  /*07c0*/  BRA `(.L_x_0) ;  /* 0xfffffffc00fc7947 */ /* 0x000fc0000383ffff */
[----:B------:R-:W-:-:S00]  /*07d0*/  NOP ;  /* 0x0000000000007918 */ /* 0x000fc00000000000 */
        /* <DEDUP_REMOVED lines=10> */
.L_x_2:


//--------------------- .text._Z7kernel3PfS_      --------------------------
	.section	.text._Z7kernel3PfS_,"ax",@progbits
	.align	128
        .global         _Z7kernel3PfS_
        .type           _Z7kernel3PfS_,@function
        .size           _Z7kernel3PfS_,(.L_x_3 - _Z7kernel3PfS_)
        .other          _Z7kernel3PfS_,@"STO_CUDA_ENTRY STV_DEFAULT"
_Z7kernel3PfS_:
.text._Z7kernel3PfS_:
        /* <DEDUP_REMOVED lines=9> */
[C---:B------:R-:W-:Y:S02]  /*0090*/  ISETP.GT.AND P0, PT, R5.reuse, 0x3, PT ;  /* 0x000000030500780c */ /* 0x040fe40003f04270 */
[C---:B------:R-:W-:Y:S01]  /*00a0*/  VIMNMX.U32 R8, PT, PT, R5.reuse, 0x1e82, PT ;  /* 0x00001e8205087848 */ /* 0x040fe20003fe0000 */
[----:B------:R-:W-:Y:S02]  /*00b0*/  VIADD R6, R0, 0xfffffffc ;  /* 0xfffffffc00067836 */ /* 0x000fe40000000000 */
[----:B---3--:R-:W-:Y:S01]  /*00c0*/  IMAD R0, R4, 0x20, R7 ;  /* 0x0000002004007824 */ /* 0x008fe200078e0207 */
[----:B------:R-:W-:Y:S01]  /*00d0*/  VIMNMX.U32 R4, PT, PT, R5, 0x1e84, PT ;  /* 0x00001e8405047848 */ /* 0x000fe20003fe0000 */
[----:B------:R-:W-:Y:S01]  /*00e0*/  VIADD R8, R8, 0xfffffffd ;  /* 0xfffffffd08087836 */ /* 0x000fe20000000000 */
[----:B------:R-:W-:-:S02]  /*00f0*/  SEL R7, R6, RZ, P0 ;  /* 0x000000ff06077207 */ /* 0x000fc40000000000 */
[----:B------:R-:W-:Y:S02]  /*0100*/  ISETP.GT.AND P0, PT, R5, 0x4, PT ;  /* 0x000000040500780c */ /* 0x000fe40003f04270 */
[----:B------:R-:W-:Y:S01]  /*0110*/  IADD3 R4, PT, PT, R4, -0x5, RZ ;  /* 0xfffffffb04047810 */ /* 0x000fe20007ffe0ff */
[----:B------:R-:W-:-:S03]  /*0120*/  IMAD R7, R0, 0x1e80, R7 ;  /* 0x00001e8000077824 */ /* 0x000fc600078e0207 */
[----:B------:R-:W-:Y:S01]  /*0130*/  SEL R9, R4, RZ, P0 ;  /* 0x000000ff04097207 */ /* 0x000fe20000000000 */
[----:B-1----:R-:W-:Y:S01]  /*0140*/  IMAD.WIDE R6, R7, 0x4, R2 ;  /* 0x0000000407067825 */ /* 0x002fe200078e0202 */
[C---:B------:R-:W-:Y:S02]  /*0150*/  ISETP.GT.AND P0, PT, R5.reuse, 0x2, PT ;  /* 0x000000020500780c */ /* 0x040fe40003f04270 */
[----:B------:R-:W-:Y:S01]  /*0160*/  VIMNMX.U32 R4, PT, PT, R5, 0x1e81, PT ;  /* 0x00001e8105047848 */ /* 0x000fe20003fe0000 */
[----:B------:R-:W-:Y:S01]  /*0170*/  IMAD R9, R0, 0x1e80, R9 ;  /* 0x00001e8000097824 */ /* 0x000fe200078e0209 */
[----:B--2---:R0:W2:Y:S01]  /*0180*/  LDG.E R15, desc[UR4][R6.64] ;  /* 0x00000004060f7981 */ /* 0x0040a2000c1e1900 */
[----:B------:R-:W-:Y:S02]  /*0190*/  SEL R11, R8, RZ, P0 ;  /* 0x000000ff080b7207 */ /* 0x000fe40000000000 */
[----:B------:R-:W-:Y:S01]  /*01a0*/  IMAD.WIDE R16, R9, 0x4, R2 ;  /* 0x0000000409107825 */ /* 0x000fe200078e0202 */
[----:B------:R-:W-:-:S03]  /*01b0*/  ISETP.GT.AND P0, PT, R5, 0x1, PT ;  /* 0x000000010500780c */ /* 0x000fc60003f04270 */
[----:B------:R-:W-:Y:S02]  /*01c0*/  VIADD R4, R4, 0xfffffffe ;  /* 0xfffffffe04047836 */ /* 0x000fe40000000000 */
[----:B------:R-:W-:Y:S01]  /*01d0*/  IMAD R11, R0, 0x1e80, R11 ;  /* 0x00001e80000b7824 */ /* 0x000fe200078e020b */
[----:B------:R1:W3:Y:S01]  /*01e0*/  LDG.E R16, desc[UR4][R16.64] ;  /* 0x0000000410107981 */ /* 0x0002e2000c1e1900 */
[----:B------:R-:W-:Y:S02]  /*01f0*/  VIMNMX.U32 R8, PT, PT, R5, 0x1e80, PT ;  /* 0x00001e8005087848 */ /* 0x000fe40003fe0000 */
[----:B------:R-:W-:Y:S01]  /*0200*/  SEL R9, R4, RZ, P0 ;  /* 0x000000ff04097207 */ /* 0x000fe20000000000 */
[----:B------:R-:W-:Y:S01]  /*0210*/  IMAD.WIDE R12, R11, 0x4, R2 ;  /* 0x000000040b0c7825 */ /* 0x000fe200078e0202 */
[----:B------:R-:W-:Y:S02]  /*0220*/  ISETP.GT.AND P0, PT, R5, RZ, PT ;  /* 0x000000ff0500720c */ /* 0x000fe40003f04270 */
[----:B------:R-:W-:Y:S01]  /*0230*/  IADD3 R8, PT, PT, R8, -0x1, RZ ;  /* 0xffffffff08087810 */ /* 0x000fe20007ffe0ff */
[----:B------:R-:W-:-:S02]  /*0240*/  IMAD R9, R0, 0x1e80, R9 ;  /* 0x00001e8000097824 */ /* 0x000fc400078e0209 */
[----:B------:R4:W5:Y:S01]  /*0250*/  LDG.E R12, desc[UR4][R12.64] ;  /* 0x000000040c0c7981 */ /* 0x000962000c1e1900 */
[----:B0-----:R-:W-:Y:S01]  /*0260*/  SEL R7, R8, RZ, P0 ;  /* 0x000000ff08077207 */ /* 0x001fe20000000000 */
[----:B------:R-:W-:Y:S01]  /*0270*/  IMAD.WIDE R8, R9, 0x4, R2 ;  /* 0x0000000409087825 */ /* 0x000fe200078e0202 */
[----:B------:R-:W-:-:S03]  /*0280*/  VIMNMX R4, PT, PT, R5, 0x1e7e, PT ;  /* 0x00001e7e05047848 */ /* 0x000fc60003fe0100 */
[----:B------:R-:W-:Y:S02]  /*0290*/  IMAD R7, R0, 0x1e80, R7 ;  /* 0x00001e8000077824 */ /* 0x000fe400078e0207 */
[----:B------:R0:W5:Y:S01]  /*02a0*/  LDG.E R8, desc[UR4][R8.64] ;  /* 0x0000000408087981 */ /* 0x000162000c1e1900 */
[----:B-1----:R-:W-:Y:S01]  /*02b0*/  VIMNMX.RELU R17, PT, PT, R5, 0x1e7f, PT ;  /* 0x00001e7f05117848 */ /* 0x002fe20003fe1100 */
[----:B------:R-:W-:Y:S01]  /*02c0*/  IMAD.WIDE R10, R7, 0x4, R2 ;  /* 0x00000004070a7825 */ /* 0x000fe200078e0202 */
[----:B------:R-:W-:-:S03]  /*02d0*/  ISETP.GT.AND P0, PT, R5, -0x2, PT ;  /* 0xfffffffe0500780c */ /* 0x000fc60003f04270 */
[----:B------:R-:W-:Y:S01]  /*02e0*/  VIADD R4, R4, 0x1 ;  /* 0x0000000104047836 */ /* 0x000fe20000000000 */
[----:B------:R1:W5:Y:S01]  /*02f0*/  LDG.E R7, desc[UR4][R10.64] ;  /* 0x000000040a077981 */ /* 0x000362000c1e1900 */
[----:B------:R-:W-:Y:S01]  /*0300*/  IMAD R17, R0, 0x1e80, R17 ;  /* 0x00001e8000117824 */ /* 0x000fe200078e0211 */
[----:B------:R-:W-:Y:S02]  /*0310*/  VIMNMX R6, PT, PT, R5, 0x1e7d, PT ;  /* 0x00001e7d05067848 */ /* 0x000fe40003fe0100 */
[----:B----4-:R-:W-:Y:S01]  /*0320*/  SEL R13, R4, RZ, P0 ;  /* 0x000000ff040d7207 */ /* 0x010fe20000000000 */
[----:B------:R-:W-:Y:S01]  /*0330*/  IMAD.WIDE.U32 R20, R17, 0x4, R2 ;  /* 0x0000000411147825 */ /* 0x000fe200078e0002 */
[----:B------:R-:W-:-:S03]  /*0340*/  ISETP.GT.AND P0, PT, R5, -0x3, PT ;  /* 0xfffffffd0500780c */ /* 0x000fc60003f04270 */
[----:B------:R-:W-:Y:S02]  /*0350*/  VIADD R4, R6, 0x2 ;  /* 0x0000000206047836 */ /* 0x000fe40000000000 */
[----:B------:R-:W-:Y:S01]  /*0360*/  IMAD R13, R0, 0x1e80, R13 ;  /* 0x00001e80000d7824 */ /* 0x000fe200078e020d */
[----:B------:R4:W5:Y:S01]  /*0370*/  LDG.E R6, desc[UR4][R20.64] ;  /* 0x0000000414067981 */ /* 0x000962000c1e1900 */
[----:B------:R-:W-:Y:S02]  /*0380*/  VIMNMX R14, PT, PT, R5, 0x1e7c, PT ;  /* 0x00001e7c050e7848 */ /* 0x000fe40003fe0100 */
[----:B0-----:R-:W-:Y:S01]  /*0390*/  SEL R9, R4, RZ, P0 ;  /* 0x000000ff04097207 */ /* 0x001fe20000000000 */
[----:B------:R-:W-:Y:S01]  /*03a0*/  IMAD.WIDE R22, R13, 0x4, R2 ;  /* 0x000000040d167825 */ /* 0x000fe200078e0202 */
[C---:B------:R-:W-:Y:S02]  /*03b0*/  ISETP.GT.AND P0, PT, R5.reuse, -0x4, PT ;  /* 0xfffffffc0500780c */ /* 0x040fe40003f04270 */
[----:B------:R-:W-:Y:S01]  /*03c0*/  IADD3 R14, PT, PT, R14, 0x3, RZ ;  /* 0x000000030e0e7810 */ /* 0x000fe20007ffe0ff */
[----:B------:R-:W-:Y:S01]  /*03d0*/  IMAD R9, R0, 0x1e80, R9 ;  /* 0x00001e8000097824 */ /* 0x000fe200078e0209 */
[----:B------:R0:W5:Y:S01]  /*03e0*/  LDG.E R4, desc[UR4][R22.64] ;  /* 0x0000000416047981 */ /* 0x000162000c1e1900 */
[----:B-1----:R-:W-:-:S02]  /*03f0*/  VIMNMX R10, PT, PT, R5, 0x1e7b, PT ;  /* 0x00001e7b050a7848 */ /* 0x002fc40003fe0100 */
[----:B------:R-:W-:Y:S01]  /*0400*/  SEL R11, R14, RZ, P0 ;  /* 0x000000ff0e0b7207 */ /* 0x000fe20000000000 */
[----:B------:R-:W-:Y:S01]  /*0410*/  IMAD.WIDE R18, R9, 0x4, R2 ;  /* 0x0000000409127825 */ /* 0x000fe200078e0202 */
[----:B------:R-:W-:-:S03]  /*0420*/  ISETP.GT.AND P0, PT, R5, -0x5, PT ;  /* 0xfffffffb0500780c */ /* 0x000fc60003f04270 */
[----:B------:R-:W-:Y:S01]  /*0430*/  VIADD R10, R10, 0x4 ;  /* 0x000000040a0a7836 */ /* 0x000fe20000000000 */
[----:B------:R2:W5:Y:S01]  /*0440*/  LDG.E R9, desc[UR4][R18.64] ;  /* 0x0000000412097981 */ /* 0x000562000c1e1900 */
[----:B------:R-:W-:Y:S01]  /*0450*/  IMAD R11, R0, 0x1e80, R11 ;  /* 0x00001e80000b7824 */ /* 0x000fe200078e020b */
[----:B------:R-:W-:Y:S02]  /*0460*/  VIMNMX R14, PT, PT, R5, 0x1e7a, PT ;  /* 0x00001e7a050e7848 */ /* 0x000fe40003fe0100 */
[----:B------:R-:W-:Y:S01]  /*0470*/  SEL R13, R10, RZ, P0 ;  /* 0x000000ff0a0d7207 */ /* 0x000fe20000000000 */
[----:B----4-:R-:W-:Y:S01]  /*0480*/  IMAD.WIDE R20, R11, 0x4, R2 ;  /* 0x000000040b147825 */ /* 0x010fe200078e0202 */
[----:B------:R-:W-:-:S03]  /*0490*/  ISETP.GT.AND P0, PT, R5, -0x6, PT ;  /* 0xfffffffa0500780c */ /* 0x000fc60003f04270 */
[----:B------:R-:W-:Y:S01]  /*04a0*/  VIADD R14, R14, 0x5 ;  /* 0x000000050e0e7836 */ /* 0x000fe20000000000 */
[----:B------:R1:W4:Y:S01]  /*04b0*/  LDG.E R10, desc[UR4][R20.64] ;  /* 0x00000004140a7981 */ /* 0x000322000c1e1900 */
[----:B------:R-:W-:-:S03]  /*04c0*/  IMAD R13, R0, 0x1e80, R13 ;  /* 0x00001e80000d7824 */ /* 0x000fc600078e020d */
[----:B------:R-:W-:Y:S01]  /*04d0*/  SEL R11, R14, RZ, P0 ;  /* 0x000000ff0e0b7207 */ /* 0x000fe20000000000 */
[----:B0-----:R-:W-:-:S04]  /*04e0*/  IMAD.WIDE R22, R13, 0x4, R2 ;  /* 0x000000040d167825 */ /* 0x001fc800078e0202 */
[----:B------:R-:W-:Y:S02]  /*04f0*/  IMAD R25, R0, 0x1e80, R11 ;  /* 0x00001e8000197824 */ /* 0x000fe400078e020b */
        /* <DEDUP_REMOVED lines=15> */
[----:B------:R-:W-:Y:S01]  /*05f0*/  LEA R5, R5, R0, 0xc ;  /* 0x0000000005057211 */ /* 0x000fe200078e60ff */
[----:B--2---:R-:W0:Y:S08]  /*0600*/  F2F.F64.F32 R18, R15 ;  /* 0x0000000f00127310 */ /* 0x004e300000201800 */
[----:B---3--:R-:W2:Y:S01]  /*0610*/  F2F.F64.F32 R2, R16 ;  /* 0x0000001000027310 */ /* 0x008ea20000201800 */
[----:B0-----:R-:W-:-:S07]  /*0620*/  DMUL R18, R18, UR6 ;  /* 0x0000000612127c28 */ /* 0x001fce0008000000 */
[----:B-----5:R-:W0:Y:S01]  /*0630*/  F2F.F64.F32 R12, R12 ;  /* 0x0000000c000c7310 */ /* 0x020e220000201800 */
[----:B--2---:R-:W-:-:S07]  /*0640*/  DFMA R2, R2, UR8, R18 ;  /* 0x0000000802027c2b */ /* 0x004fce0008000012 */
[----:B------:R-:W2:Y:S01]  /*0650*/  F2F.F64.F32 R18, R8 ;  /* 0x0000000800127310 */ /* 0x000ea20000201800 */
[----:B0-----:R-:W-:-:S07]  /*0660*/  DFMA R2, R12, UR10, R2 ;  /* 0x0000000a0c027c2b */ /* 0x001fce0008000002 */
[----:B-1----:R-:W0:Y:S01]  /*0670*/  F2F.F64.F32 R20, R7 ;  /* 0x0000000700147310 */ /* 0x002e220000201800 */
[----:B--2---:R-:W-:-:S07]  /*0680*/  DFMA R2, R18, UR12, R2 ;  /* 0x0000000c12027c2b */ /* 0x004fce0008000002 */
[----:B------:R1:W2:Y:S01]  /*0690*/  F2F.F64.F32 R16, R6 ;  /* 0x0000000600107310 */ /* 0x0002a20000201800 */
[----:B0-----:R-:W-:Y:S01]  /*06a0*/  DFMA R2, R20, UR14, R2 ;  /* 0x0000000e14027c2b */ /* 0x001fe20008000002 */
[----:B-1----:R-:W0:Y:S06]  /*06b0*/  LDC.64 R6, c[0x0][0x388] ;  /* 0x0000e200ff067b82 */ /* 0x002e2c0000000a00 */
[----:B------:R-:W1:Y:S01]  /*06c0*/  F2F.F64.F32 R12, R4 ;  /* 0x00000004000c7310 */ /* 0x000e620000201800 */
[----:B--2---:R-:W-:-:S07]  /*06d0*/  DFMA R2, R16, UR16, R2 ;  /* 0x0000001010027c2b */ /* 0x004fce0008000002 */
[----:B------:R-:W2:Y:S01]  /*06e0*/  F2F.F64.F32 R8, R9 ;  /* 0x0000000900087310 */ /* 0x000ea20000201800 */
[----:B-1----:R-:W-:-:S07]  /*06f0*/  DFMA R2, R12, UR14, R2 ;  /* 0x0000000e0c027c2b */ /* 0x002fce0008000002 */
[----:B----4-:R-:W1:Y:S01]  /*0700*/  F2F.F64.F32 R12, R10 ;  /* 0x0000000a000c7310 */ /* 0x010e620000201800 */
[----:B--2---:R-:W-:-:S07]  /*0710*/  DFMA R2, R8, UR12, R2 ;  /* 0x0000000c08027c2b */ /* 0x004fce0008000002 */
[----:B------:R-:W2:Y:S01]  /*0720*/  F2F.F64.F32 R16, R11 ;  /* 0x0000000b00107310 */ /* 0x000ea20000201800 */
[----:B-1----:R-:W-:-:S07]  /*0730*/  DFMA R2, R12, UR10, R2 ;  /* 0x0000000a0c027c2b */ /* 0x002fce0008000002 */
[----:B------:R-:W1:Y:S01]  /*0740*/  F2F.F64.F32 R14, R14 ;  /* 0x0000000e000e7310 */ /* 0x000e620000201800 */
[----:B--2---:R-:W-:-:S08]  /*0750*/  DFMA R2, R16, UR6, R2 ;  /* 0x0000000610027c2b */ /* 0x004fd00008000002 */
[----:B-1----:R-:W-:-:S10]  /*0760*/  DFMA R2, R14, UR8, R2 ;  /* 0x000000080e027c2b */ /* 0x002fd40008000002 */
[----:B------:R-:W1:Y:S01]  /*0770*/  F2F.F32.F64 R3, R2 ;  /* 0x0000000200037310 */ /* 0x000e620000301000 */
[----:B0-----:R-:W-:-:S05]  /*0780*/  IMAD.WIDE R4, R5, 0x4, R6 ;  /* 0x0000000405047825 */ /* 0x001fca00078e0206 */
[----:B-1----:R-:W-:Y:S01]  /*0790*/  STG.E desc[UR4][R4.64], R3 ;  /* 0x0000000304007986 */ /* 0x002fe2000c101904 */
[----:B------:R-:W-:Y:S05]  /*07a0*/  EXIT ;  /* 0x000000000000794d */ /* 0x000fea0003800000 */
.L_x_1:
        /* <DEDUP_REMOVED lines=13> */
.L_x_3:


//--------------------- .nv.shared.reserved.0     --------------------------
	.section	.nv.shared.reserved.0,"aw",@nobits
	.weak		__nv_reservedSMEM_offset_0_alias
	.size		__nv_reservedSMEM_offset_0_alias, 0, 64
	.other		__nv_reservedSMEM_offset_0_alias,@"STO_CUDA_RESERVED_SHARED STV_DEFAULT"
__nv_reservedSMEM_offset_0_alias:
	.zero		0
	.zero		64


//--------------------- .nv.constant0._Z7kernel4PfS_ --------------------------
	.section	.nv.constant0._Z7kernel4PfS_,"a",@progbits
	.sectionflags	@""
	.align	4
.nv.constant0._Z7kernel4PfS_:
	.zero		912


//--------------------- .nv.constant0._Z7kernel3PfS_ --------------------------
	.section	.nv.constant0._Z7kernel3PfS_,"a",@progbits
	.sectionflags	@""
	.align	4
.nv.constant0._Z7kernel3PfS_:
	.zero		912


//--------------------- SYMBOLS --------------------------

	.type		.nv.reservedSmem.offset0,@object
	.size		.nv.reservedSmem.offset0,0x4
